//
// Generated by NVIDIA NVVM Compiler
//
// Compiler Build ID: CL-36424714
// Cuda compilation tools, release 13.0, V13.0.88
// Based on NVVM 20.0.0
//

.version 9.0
.target sm_100
.address_size 64

	// .globl	_Z19flip_vertically_gpuPfS_ii

.visible .entry _Z19flip_vertically_gpuPfS_ii(
	.param .u64 .ptr .align 1 _Z19flip_vertically_gpuPfS_ii_param_0,
	.param .u64 .ptr .align 1 _Z19flip_vertically_gpuPfS_ii_param_1,
	.param .u32 _Z19flip_vertically_gpuPfS_ii_param_2,
	.param .u32 _Z19flip_vertically_gpuPfS_ii_param_3
)
{
	.reg .pred 	%p<2>;
	.reg .b32 	%r<14>;
	.reg .b32 	%f<2>;
	.reg .b64 	%rd<9>;

	ld.param.u64 	%rd1, [_Z19flip_vertically_gpuPfS_ii_param_0];
	ld.param.u64 	%rd2, [_Z19flip_vertically_gpuPfS_ii_param_1];
	ld.param.u32 	%r2, [_Z19flip_vertically_gpuPfS_ii_param_2];
	ld.param.u32 	%r3, [_Z19flip_vertically_gpuPfS_ii_param_3];
	mov.u32 	%r4, %ctaid.x;
	mov.u32 	%r5, %ntid.x;
	mov.u32 	%r6, %tid.x;
	mad.lo.s32 	%r1, %r4, %r5, %r6;
	mul.lo.s32 	%r7, %r3, %r2;
	setp.ge.s32 	%p1, %r1, %r7;
	@%p1 bra 	$L__BB0_2;
	cvta.to.global.u64 	%rd3, %rd1;
	cvta.to.global.u64 	%rd4, %rd2;
	div.s32 	%r8, %r1, %r3;
	mul.lo.s32 	%r9, %r8, %r3;
	sub.s32 	%r10, %r1, %r9;
	not.b32 	%r11, %r8;
	add.s32 	%r12, %r2, %r11;
	mul.wide.s32 	%rd5, %r1, 4;
	add.s64 	%rd6, %rd3, %rd5;
	ld.global.f32 	%f1, [%rd6];
	mad.lo.s32 	%r13, %r12, %r3, %r10;
	mul.wide.s32 	%rd7, %r13, 4;
	add.s64 	%rd8, %rd4, %rd7;
	st.global.f32 	[%rd8], %f1;
$L__BB0_2:
	ret;

}
	// .globl	_Z21flip_horizontally_gpuPfS_ii
.visible .entry _Z21flip_horizontally_gpuPfS_ii(
	.param .u64 .ptr .align 1 _Z21flip_horizontally_gpuPfS_ii_param_0,
	.param .u64 .ptr .align 1 _Z21flip_horizontally_gpuPfS_ii_param_1,
	.param .u32 _Z21flip_horizontally_gpuPfS_ii_param_2,
	.param .u32 _Z21flip_horizontally_gpuPfS_ii_param_3
)
{
	.reg .pred 	%p<2>;
	.reg .b32 	%r<13>;
	.reg .b32 	%f<2>;
	.reg .b64 	%rd<9>;

	ld.param.u64 	%rd1, [_Z21flip_horizontally_gpuPfS_ii_param_0];
	ld.param.u64 	%rd2, [_Z21flip_horizontally_gpuPfS_ii_param_1];
	ld.param.u32 	%r3, [_Z21flip_horizontally_gpuPfS_ii_param_2];
	ld.param.u32 	%r2, [_Z21flip_horizontally_gpuPfS_ii_param_3];
	mov.u32 	%r4, %ctaid.x;
	mov.u32 	%r5, %ntid.x;
	mov.u32 	%r6, %tid.x;
	mad.lo.s32 	%r1, %r4, %r5, %r6;
	mul.lo.s32 	%r7, %r2, %r3;
	setp.ge.s32 	%p1, %r1, %r7;
	@%p1 bra 	$L__BB1_2;
	cvta.to.global.u64 	%rd3, %rd1;
	cvta.to.global.u64 	%rd4, %rd2;
	rem.s32 	%r8, %r1, %r2;
	not.b32 	%r9, %r8;
	add.s32 	%r10, %r2, %r9;
	sub.s32 	%r11, %r1, %r8;
	mul.wide.s32 	%rd5, %r1, 4;
	add.s64 	%rd6, %rd3, %rd5;
	ld.global.f32 	%f1, [%rd6];
	add.s32 	%r12, %r10, %r11;
	mul.wide.s32 	%rd7, %r12, 4;
	add.s64 	%rd8, %rd4, %rd7;
	st.global.f32 	[%rd8], %f1;
$L__BB1_2:
	ret;

}


// ===== COMPILED SASS (sm_100) =====

	.target	sm_100

	.elftype	@"ET_EXEC"


//--------------------- .note.nv.tkinfo           --------------------------
	.section	.note.nv.tkinfo,"",@"SHT_NOTE"
	.sectionflags	@"SHF_NOTE_NV_TKINFO"
	.tkinfo
        /*0018*/ 	.word	0x00000002
        /*0030*/ 	.string	""
        /*0030*/ 	.string	"ptxas"
        /*0030*/ 	.string	"Cuda compilation tools, release 13.0, V13.0.88"
        /*0030*/ 	.string	"Build cuda_13.0.r13.0/compiler.36424714_0"
        /*0030*/ 	.string	"-arch sm_100 -m 64 "



//--------------------- .note.nv.cuinfo           --------------------------
	.section	.note.nv.cuinfo,"",@"SHT_NOTE"
	.sectionflags	@"SHF_NOTE_NV_CUINFO"
        /*0018*/ 	.short	0x0002
        /*001a*/ 	.short	0x0064
        /*001c*/ 	.short	0x0082
	.zero		2


//--------------------- .nv.info                  --------------------------
	.section	.nv.info,"",@"SHT_CUDA_INFO"
	.align	4


	//----- nvinfo : EIATTR_REGCOUNT
	.align		4
        /*0000*/ 	.byte	0x04, 0x2f
        /*0002*/ 	.short	(.L_1 - .L_0)
	.align		4
.L_0:
        /*0004*/ 	.word	index@(_Z19flip_vertically_gpuPfS_ii)
        /*0008*/ 	.word	0x0000000d


	//----- nvinfo : EIATTR_FRAME_SIZE
	.align		4
.L_1:
        /*000c*/ 	.byte	0x04, 0x11
        /*000e*/ 	.short	(.L_3 - .L_2)
	.align		4
.L_2:
        /*0010*/ 	.word	index@(_Z19flip_vertically_gpuPfS_ii)
        /*0014*/ 	.word	0x00000000


	//----- nvinfo : EIATTR_REGCOUNT
	.align		4
.L_3:
        /*0018*/ 	.byte	0x04, 0x2f
        /*001a*/ 	.short	(.L_5 - .L_4)
	.align		4
.L_4:
        /*001c*/ 	.word	index@(_Z21flip_horizontally_gpuPfS_ii)
        /*0020*/ 	.word	0x00000012


	//----- nvinfo : EIATTR_FRAME_SIZE
	.align		4
.L_5:
        /*0024*/ 	.byte	0x04, 0x11
        /*0026*/ 	.short	(.L_7 - .L_6)
	.align		4
.L_6:
        /*0028*/ 	.word	index@(_Z21flip_horizontally_gpuPfS_ii)
        /*002c*/ 	.word	0x00000000


	//----- nvinfo : EIATTR_MIN_STACK_SIZE
	.align		4
.L_7:
        /*0030*/ 	.byte	0x04, 0x12
        /*0032*/ 	.short	(.L_9 - .L_8)
	.align		4
.L_8:
        /*0034*/ 	.word	index@(_Z21flip_horizontally_gpuPfS_ii)
        /*0038*/ 	.word	0x00000000


	//----- nvinfo : EIATTR_MIN_STACK_SIZE
	.align		4
.L_9:
        /*003c*/ 	.byte	0x04, 0x12
        /*003e*/ 	.short	(.L_11 - .L_10)
	.align		4
.L_10:
        /*0040*/ 	.word	index@(_Z19flip_vertically_gpuPfS_ii)
        /*0044*/ 	.word	0x00000000
.L_11:


//--------------------- .nv.compat                --------------------------
	.section	.nv.compat,"",@"SHT_CUDA_COMPAT_INFO"
	.align	4
        /*0000*/ 	.byte	0x02, 0x09, 0x00, 0x00, 0x02, 0x02, 0x01, 0x00, 0x02, 0x05, 0x05, 0x00, 0x03, 0x07, 0x01, 0x01
        /*0010*/ 	.byte	0x02, 0x03, 0x00, 0x00, 0x02, 0x06, 0x01, 0x00, 0x04, 0x0b, 0x08, 0x00, 0x09, 0x00, 0x00, 0x00
        /*0020*/ 	.byte	0x00, 0x00, 0x00, 0x00


//--------------------- .nv.info._Z21flip_horizontally_gpuPfS_ii --------------------------
	.section	.nv.info._Z21flip_horizontally_gpuPfS_ii,"",@"SHT_CUDA_INFO"
	.sectionflags	@""
	.align	4


	//----- nvinfo : EIATTR_CUDA_API_VERSION
	.align		4
        /*0000*/ 	.byte	0x04, 0x37
        /*0002*/ 	.short	(.L_13 - .L_12)
.L_12:
        /*0004*/ 	.word	0x00000082


	//----- nvinfo : EIATTR_KPARAM_INFO
	.align		4
.L_13:
        /*0008*/ 	.byte	0x04, 0x17
        /*000a*/ 	.short	(.L_15 - .L_14)
.L_14:
        /*000c*/ 	.word	0x00000000
        /*0010*/ 	.short	0x0003
        /*0012*/ 	.short	0x0014
        /*0014*/ 	.byte	0x00, 0xf0, 0x11, 0x00


	//----- nvinfo : EIATTR_KPARAM_INFO
	.align		4
.L_15:
        /*0018*/ 	.byte	0x04, 0x17
        /*001a*/ 	.short	(.L_17 - .L_16)
.L_16:
        /*001c*/ 	.word	0x00000000
        /*0020*/ 	.short	0x0002
        /*0022*/ 	.short	0x0010
        /*0024*/ 	.byte	0x00, 0xf0, 0x11, 0x00


	//----- nvinfo : EIATTR_KPARAM_INFO
	.align		4
.L_17:
        /*0028*/ 	.byte	0x04, 0x17
        /*002a*/ 	.short	(.L_19 - .L_18)
.L_18:
        /*002c*/ 	.word	0x00000000
        /*0030*/ 	.short	0x0001
        /*0032*/ 	.short	0x0008
        /*0034*/ 	.byte	0x00, 0xf5, 0x21, 0x00


	//----- nvinfo : EIATTR_KPARAM_INFO
	.align		4
.L_19:
        /*0038*/ 	.byte	0x04, 0x17
        /*003a*/ 	.short	(.L_21 - .L_20)
.L_20:
        /*003c*/ 	.word	0x00000000
        /*0040*/ 	.short	0x0000
        /*0042*/ 	.short	0x0000
        /*0044*/ 	.byte	0x00, 0xf5, 0x21, 0x00


	//----- nvinfo : EIATTR_SPARSE_MMA_MASK
	.align		4
.L_21:
        /*0048*/ 	.byte	0x03, 0x50
        /*004a*/ 	.short	0x0000


	//----- nvinfo : EIATTR_MAXREG_COUNT
	.align		4
        /*004c*/ 	.byte	0x03, 0x1b
        /*004e*/ 	.short	0x00ff


	//----- nvinfo : EIATTR_MERCURY_ISA_VERSION
	.align		4
        /*0050*/ 	.byte	0x03, 0x5f
        /*0052*/ 	.short	0x0101


	//----- nvinfo : EIATTR_VRC_CTA_INIT_COUNT
	.align		4
        /*0054*/ 	.byte	0x02, 0x4a
	.zero		1
	.zero		1


	//----- nvinfo : EIATTR_EXIT_INSTR_OFFSETS
	.align		4
        /*0058*/ 	.byte	0x04, 0x1c
        /*005a*/ 	.short	(.L_23 - .L_22)


	//   ....[0]....
.L_22:
        /*005c*/ 	.word	0x00000080


	//   ....[1]....
        /*0060*/ 	.word	0x00000280


	//----- nvinfo : EIATTR_CBANK_PARAM_SIZE
	.align		4
.L_23:
        /*0064*/ 	.byte	0x03, 0x19
        /*0066*/ 	.short	0x0018


	//----- nvinfo : EIATTR_PARAM_CBANK
	.align		4
        /*0068*/ 	.byte	0x04, 0x0a
        /*006a*/ 	.short	(.L_25 - .L_24)
	.align		4
.L_24:
        /*006c*/ 	.word	index@(.nv.constant0._Z21flip_horizontally_gpuPfS_ii)
        /*0070*/ 	.short	0x0380
        /*0072*/ 	.short	0x0018


	//----- nvinfo : EIATTR_SW_WAR
	.align		4
.L_25:
        /*0074*/ 	.byte	0x04, 0x36
        /*0076*/ 	.short	(.L_27 - .L_26)
.L_26:
        /*0078*/ 	.word	0x00000008
.L_27:


//--------------------- .nv.info._Z19flip_vertically_gpuPfS_ii --------------------------
	.section	.nv.info._Z19flip_vertically_gpuPfS_ii,"",@"SHT_CUDA_INFO"
	.sectionflags	@""
	.align	4


	//----- nvinfo : EIATTR_CUDA_API_VERSION
	.align		4
        /*0000*/ 	.byte	0x04, 0x37
        /*0002*/ 	.short	(.L_29 - .L_28)
.L_28:
        /*0004*/ 	.word	0x00000082


	//----- nvinfo : EIATTR_KPARAM_INFO
	.align		4
.L_29:
        /*0008*/ 	.byte	0x04, 0x17
        /*000a*/ 	.short	(.L_31 - .L_30)
.L_30:
        /*000c*/ 	.word	0x00000000
        /*0010*/ 	.short	0x0003
        /*0012*/ 	.short	0x0014
        /*0014*/ 	.byte	0x00, 0xf0, 0x11, 0x00


	//----- nvinfo : EIATTR_KPARAM_INFO
	.align		4
.L_31:
        /*0018*/ 	.byte	0x04, 0x17
        /*001a*/ 	.short	(.L_33 - .L_32)
.L_32:
        /*001c*/ 	.word	0x00000000
        /*0020*/ 	.short	0x0002
        /*0022*/ 	.short	0x0010
        /*0024*/ 	.byte	0x00, 0xf0, 0x11, 0x00


	//----- nvinfo : EIATTR_KPARAM_INFO
	.align		4
.L_33:
        /*0028*/ 	.byte	0x04, 0x17
        /*002a*/ 	.short	(.L_35 - .L_34)
.L_34:
        /*002c*/ 	.word	0x00000000
        /*0030*/ 	.short	0x0001
        /*0032*/ 	.short	0x0008
        /*0034*/ 	.byte	0x00, 0xf5, 0x21, 0x00


	//----- nvinfo : EIATTR_KPARAM_INFO
	.align		4
.L_35:
        /*0038*/ 	.byte	0x04, 0x17
        /*003a*/ 	.short	(.L_37 - .L_36)
.L_36:
        /*003c*/ 	.word	0x00000000
        /*0040*/ 	.short	0x0000
        /*0042*/ 	.short	0x0000
        /*0044*/ 	.byte	0x00, 0xf5, 0x21, 0x00


	//----- nvinfo : EIATTR_SPARSE_MMA_MASK
	.align		4
.L_37:
        /*0048*/ 	.byte	0x03, 0x50
        /*004a*/ 	.short	0x0000


	//----- nvinfo : EIATTR_MAXREG_COUNT
	.align		4
        /*004c*/ 	.byte	0x03, 0x1b
        /*004e*/ 	.short	0x00ff


	//----- nvinfo : EIATTR_MERCURY_ISA_VERSION
	.align		4
        /*0050*/ 	.byte	0x03, 0x5f
        /*0052*/ 	.short	0x0101


	//----- nvinfo : EIATTR_VRC_CTA_INIT_COUNT
	.align		4
        /*0054*/ 	.byte	0x02, 0x4a
	.zero		1
	.zero		1


	//----- nvinfo : EIATTR_EXIT_INSTR_OFFSETS
	.align		4
        /*0058*/ 	.byte	0x04, 0x1c
        /*005a*/ 	.short	(.L_39 - .L_38)


	//   ....[0]....
.L_38:
        /*005c*/ 	.word	0x00000080


	//   ....[1]....
        /*0060*/ 	.word	0x000002d0


	//----- nvinfo : EIATTR_CBANK_PARAM_SIZE
	.align		4
.L_39:
        /*0064*/ 	.byte	0x03, 0x19
        /*0066*/ 	.short	0x0018


	//----- nvinfo : EIATTR_PARAM_CBANK
	.align		4
        /*0068*/ 	.byte	0x04, 0x0a
        /*006a*/ 	.short	(.L_41 - .L_40)
	.align		4
.L_40:
        /*006c*/ 	.word	index@(.nv.constant0._Z19flip_vertically_gpuPfS_ii)
        /*0070*/ 	.short	0x0380
        /*0072*/ 	.short	0x0018


	//----- nvinfo : EIATTR_SW_WAR
	.align		4
.L_41:
        /*0074*/ 	.byte	0x04, 0x36
        /*0076*/ 	.short	(.L_43 - .L_42)
.L_42:
        /*0078*/ 	.word	0x00000008
.L_43:


//--------------------- .nv.callgraph             --------------------------
	.section	.nv.callgraph,"",@"SHT_CUDA_CALLGRAPH"
	.align	4
	.sectionentsize	8
	.align		4
        /*0000*/ 	.word	0x00000000
	.align		4
        /*0004*/ 	.word	0xffffffff
	.align		4
        /*0008*/ 	.word	0x00000000
	.align		4
        /*000c*/ 	.word	0xfffffffe
	.align		4
        /*0010*/ 	.word	0x00000000
	.align		4
        /*0014*/ 	.word	0xfffffffd
	.align		4
        /*0018*/ 	.word	0x00000000
	.align		4
        /*001c*/ 	.word	0xfffffffc


//--------------------- .text._Z21flip_horizontally_gpuPfS_ii --------------------------
	.section	.text._Z21flip_horizontally_gpuPfS_ii,"ax",@progbits
	.align	128
        .global         _Z21flip_horizontally_gpuPfS_ii
        .type           _Z21flip_horizontally_gpuPfS_ii,@function
        .size           _Z21flip_horizontally_gpuPfS_ii,(.L_x_2 - _Z21flip_horizontally_gpuPfS_ii)
        .other          _Z21flip_horizontally_gpuPfS_ii,@"STO_CUDA_ENTRY STV_DEFAULT"
_Z21flip_horizontally_gpuPfS_ii:
.text._Z21flip_horizontally_gpuPfS_ii:
[----:B------:R-:W-:Y:S01]  /*0000*/  LDC R1, c[0x0][0x37c] ;  /* 0x0000df00ff017b82 */ /* 0x000fe20000000800 */
[----:B------:R-:W0:Y:S07]  /*0010*/  S2R R0, SR_TID.X ;  /* 0x0000000000007919 */ /* 0x000e2e0000002100 */
[----:B------:R-:W0:Y:S08]  /*0020*/  S2UR UR4, SR_CTAID.X ;  /* 0x00000000000479c3 */ /* 0x000e300000002500 */
[----:B------:R-:W0:Y:S08]  /*0030*/  LDC R9, c[0x0][0x360] ;  /* 0x0000d800ff097b82 */ /* 0x000e300000000800 */
[----:B------:R-:W1:Y:S01]  /*0040*/  LDC.64 R2, c[0x0][0x390] ;  /* 0x0000e400ff027b82 */ /* 0x000e620000000a00 */
[----:B0-----:R-:W-:-:S02]  /*0050*/  IMAD R9, R9, UR4, R0 ;  /* 0x0000000409097c24 */ /* 0x001fc4000f8e0200 */
[----:B-1----:R-:W-:-:S05]  /*0060*/  IMAD R2, R3, R2, RZ ;  /* 0x0000000203027224 */ /* 0x002fca00078e02ff */
[----:B------:R-:W-:-:S13]  /*0070*/  ISETP.GE.AND P0, PT, R9, R2, PT ;  /* 0x000000020900720c */ /* 0x000fda0003f06270 */
[----:B------:R-:W-:Y:S05]  /*0080*/  @P0 EXIT ;  /* 0x000000000000094d */ /* 0x000fea0003800000 */
[----:B------:R-:W0:Y:S01]  /*0090*/  LDC.64 R4, c[0x0][0x380] ;  /* 0x0000e000ff047b82 */ /* 0x000e220000000a00 */
[----:B------:R-:W1:Y:S01]  /*00a0*/  LDCU.64 UR4, c[0x0][0x358] ;  /* 0x00006b00ff0477ac */ /* 0x000e620008000a00 */
[----:B0-----:R-:W-:-:S05]  /*00b0*/  IMAD.WIDE R4, R9, 0x4, R4 ;  /* 0x0000000409047825 */ /* 0x001fca00078e0204 */
[----:B-1----:R0:W2:Y:S01]  /*00c0*/  LDG.E R11, desc[UR4][R4.64] ;  /* 0x00000004040b7981 */ /* 0x0020a2000c1e1900 */
[----:B------:R-:W-:Y:S02]  /*00d0*/  IABS R13, R3 ;  /* 0x00000003000d7213 */ /* 0x000fe40000000000 */
[----:B------:R-:W-:Y:S02]  /*00e0*/  ISETP.GE.AND P2, PT, R9, RZ, PT ;  /* 0x000000ff0900720c */ /* 0x000fe40003f46270 */
[----:B------:R-:W1:Y:S01]  /*00f0*/  I2F.RP R0, R13 ;  /* 0x0000000d00007306 */ /* 0x000e620000209400 */
[----:B0-----:R-:W0:Y:S07]  /*0100*/  LDC.64 R4, c[0x0][0x388] ;  /* 0x0000e200ff047b82 */ /* 0x001e2e0000000a00 */
[----:B-1----:R-:W1:Y:S02]  /*0110*/  MUFU.RCP R0, R0 ;  /* 0x0000000000007308 */ /* 0x002e640000001000 */
[----:B-1----:R-:W-:-:S06]  /*0120*/  VIADD R6, R0, 0xffffffe ;  /* 0x0ffffffe00067836 */ /* 0x002fcc0000000000 */
[----:B------:R1:W3:Y:S02]  /*0130*/  F2I.FTZ.U32.TRUNC.NTZ R7, R6 ;  /* 0x0000000600077305 */ /* 0x0002e4000021f000 */
[----:B-1----:R-:W-:Y:S02]  /*0140*/  HFMA2 R6, -RZ, RZ, 0, 0 ;  /* 0x00000000ff067431 */ /* 0x002fe400000001ff */
[----:B---3--:R-:W-:-:S04]  /*0150*/  IMAD.MOV R2, RZ, RZ, -R7 ;  /* 0x000000ffff027224 */ /* 0x008fc800078e0a07 */
[----:B------:R-:W-:Y:S01]  /*0160*/  IMAD R15, R2, R13, RZ ;  /* 0x0000000d020f7224 */ /* 0x000fe200078e02ff */
[----:B------:R-:W-:-:S03]  /*0170*/  IABS R2, R9 ;  /* 0x0000000900027213 */ /* 0x000fc60000000000 */
[----:B------:R-:W-:-:S06]  /*0180*/  IMAD.HI.U32 R7, R7, R15, R6 ;  /* 0x0000000f07077227 */ /* 0x000fcc00078e0006 */
[----:B------:R-:W-:-:S04]  /*0190*/  IMAD.HI.U32 R7, R7, R2, RZ ;  /* 0x0000000207077227 */ /* 0x000fc800078e00ff */
[----:B------:R-:W-:-:S04]  /*01a0*/  IMAD.MOV R7, RZ, RZ, -R7 ;  /* 0x000000ffff077224 */ /* 0x000fc800078e0a07 */
[----:B------:R-:W-:-:S05]  /*01b0*/  IMAD R0, R13, R7, R2 ;  /* 0x000000070d007224 */ /* 0x000fca00078e0202 */
[----:B------:R-:W-:-:S13]  /*01c0*/  ISETP.GT.U32.AND P0, PT, R13, R0, PT ;  /* 0x000000000d00720c */ /* 0x000fda0003f04070 */
[----:B------:R-:W-:Y:S02]  /*01d0*/  @!P0 IADD3 R0, PT, PT, R0, -R13, RZ ;  /* 0x8000000d00008210 */ /* 0x000fe40007ffe0ff */
[----:B------:R-:W-:Y:S02]  /*01e0*/  ISETP.NE.AND P0, PT, R3, RZ, PT ;  /* 0x000000ff0300720c */ /* 0x000fe40003f05270 */
[----:B------:R-:W-:-:S13]  /*01f0*/  ISETP.GT.U32.AND P1, PT, R13, R0, PT ;  /* 0x000000000d00720c */ /* 0x000fda0003f24070 */
[----:B------:R-:W-:-:S05]  /*0200*/  @!P1 IMAD.IADD R0, R0, 0x1, -R13 ;  /* 0x0000000100009824 */ /* 0x000fca00078e0a0d */
[----:B------:R-:W-:Y:S02]  /*0210*/  @!P2 IADD3 R0, PT, PT, -R0, RZ, RZ ;  /* 0x000000ff0000a210 */ /* 0x000fe40007ffe1ff */
[----:B------:R-:W-:-:S05]  /*0220*/  @!P0 LOP3.LUT R0, RZ, R3, RZ, 0x33, !PT ;  /* 0x00000003ff008212 */ /* 0x000fca00078e33ff */
[----:B------:R-:W-:Y:S01]  /*0230*/  IMAD.IADD R9, R9, 0x1, -R0 ;  /* 0x0000000109097824 */ /* 0x000fe200078e0a00 */
[----:B------:R-:W-:-:S04]  /*0240*/  LOP3.LUT R0, RZ, R0, RZ, 0x33, !PT ;  /* 0x00000000ff007212 */ /* 0x000fc800078e33ff */
[----:B------:R-:W-:-:S05]  /*0250*/  IADD3 R3, PT, PT, R9, R3, R0 ;  /* 0x0000000309037210 */ /* 0x000fca0007ffe000 */
[----:B0-----:R-:W-:-:S05]  /*0260*/  IMAD.WIDE R2, R3, 0x4, R4 ;  /* 0x0000000403027825 */ /* 0x001fca00078e0204 */
[----:B--2---:R-:W-:Y:S01]  /*0270*/  STG.E desc[UR4][R2.64], R11 ;  /* 0x0000000b02007986 */ /* 0x004fe2000c101904 */
[----:B------:R-:W-:Y:S05]  /*0280*/  EXIT ;  /* 0x000000000000794d */ /* 0x000fea0003800000 */
.L_x_0:
[----:B------:R-:W-:-:S00]  /*0290*/  BRA `(.L_x_0) ;  /* 0xfffffffc00fc7947 */ /* 0x000fc0000383ffff */
[----:B------:R-:W-:-:S00]  /*02a0*/  NOP ;  /* 0x0000000000007918 */ /* 0x000fc00000000000 */
        /* <DEDUP_REMOVED lines=13> */
.L_x_2:


//--------------------- .text._Z19flip_vertically_gpuPfS_ii --------------------------
	.section	.text._Z19flip_vertically_gpuPfS_ii,"ax",@progbits
	.align	128
        .global         _Z19flip_vertically_gpuPfS_ii
        .type           _Z19flip_vertically_gpuPfS_ii,@function
        .size           _Z19flip_vertically_gpuPfS_ii,(.L_x_3 - _Z19flip_vertically_gpuPfS_ii)
        .other          _Z19flip_vertically_gpuPfS_ii,@"STO_CUDA_ENTRY STV_DEFAULT"
_Z19flip_vertically_gpuPfS_ii:
.text._Z19flip_vertically_gpuPfS_ii:
        /* <DEDUP_REMOVED lines=11> */
[----:B0-----:R-:W-:-:S06]  /*00b0*/  IMAD.WIDE R4, R0, 0x4, R4 ;  /* 0x0000000400047825 */ /* 0x001fcc00078e0204 */
[----:B-1----:R0:W2:Y:S01]  /*00c0*/  LDG.E R4, desc[UR4][R4.64] ;  /* 0x0000000404047981 */ /* 0x0020a2000c1e1900 */
[----:B------:R-:W-:-:S04]  /*00d0*/  IABS R10, R3 ;  /* 0x00000003000a7213 */ /* 0x000fc80000000000 */
[----:B------:R-:W1:Y:S01]  /*00e0*/  I2F.RP R8, R10 ;  /* 0x0000000a00087306 */ /* 0x000e620000209400 */
[----:B0-----:R-:W-:-:S07]  /*00f0*/  IABS R5, R0 ;  /* 0x0000000000057213 */ /* 0x001fce0000000000 */
[----:B-1----:R-:W0:Y:S02]  /*0100*/  MUFU.RCP R8, R8 ;  /* 0x0000000800087308 */ /* 0x002e240000001000 */
[----:B0-----:R-:W-:-:S06]  /*0110*/  IADD3 R6, PT, PT, R8, 0xffffffe, RZ ;  /* 0x0ffffffe08067810 */ /* 0x001fcc0007ffe0ff */
[----:B------:R0:W1:Y:S02]  /*0120*/  F2I.FTZ.U32.TRUNC.NTZ R7, R6 ;  /* 0x0000000600077305 */ /* 0x000064000021f000 */
[----:B0-----:R-:W-:Y:S01]  /*0130*/  IMAD.MOV.U32 R6, RZ, RZ, RZ ;  /* 0x000000ffff067224 */ /* 0x001fe200078e00ff */
[----:B-1----:R-:W-:-:S05]  /*0140*/  IADD3 R9, PT, PT, RZ, -R7, RZ ;  /* 0x80000007ff097210 */ /* 0x002fca0007ffe0ff */
[----:B------:R-:W-:-:S04]  /*0150*/  IMAD R9, R9, R10, RZ ;  /* 0x0000000a09097224 */ /* 0x000fc800078e02ff */
[----:B------:R-:W-:-:S06]  /*0160*/  IMAD.HI.U32 R7, R7, R9, R6 ;  /* 0x0000000907077227 */ /* 0x000fcc00078e0006 */
[----:B------:R-:W-:-:S05]  /*0170*/  IMAD.HI.U32 R7, R7, R5, RZ ;  /* 0x0000000507077227 */ /* 0x000fca00078e00ff */
[----:B------:R-:W-:-:S05]  /*0180*/  IADD3 R8, PT, PT, -R7, RZ, RZ ;  /* 0x000000ff07087210 */ /* 0x000fca0007ffe1ff */
[----:B------:R-:W-:-:S05]  /*0190*/  IMAD R5, R10, R8, R5 ;  /* 0x000000080a057224 */ /* 0x000fca00078e0205 */
[----:B------:R-:W-:-:S13]  /*01a0*/  ISETP.GT.U32.AND P2, PT, R10, R5, PT ;  /* 0x000000050a00720c */ /* 0x000fda0003f44070 */
[----:B------:R-:W-:Y:S01]  /*01b0*/  @!P2 IMAD.IADD R5, R5, 0x1, -R10 ;  /* 0x000000010505a824 */ /* 0x000fe200078e0a0a */
[----:B------:R-:W-:Y:S02]  /*01c0*/  @!P2 IADD3 R7, PT, PT, R7, 0x1, RZ ;  /* 0x000000010707a810 */ /* 0x000fe40007ffe0ff */
[----:B------:R-:W-:Y:S02]  /*01d0*/  ISETP.NE.AND P2, PT, R3, RZ, PT ;  /* 0x000000ff0300720c */ /* 0x000fe40003f45270 */
[----:B------:R-:W-:Y:S02]  /*01e0*/  ISETP.GE.U32.AND P0, PT, R5, R10, PT ;  /* 0x0000000a0500720c */ /* 0x000fe40003f06070 */
[----:B------:R-:W-:-:S04]  /*01f0*/  LOP3.LUT R5, R0, R3, RZ, 0x3c, !PT ;  /* 0x0000000300057212 */ /* 0x000fc800078e3cff */
[----:B------:R-:W-:-:S07]  /*0200*/  ISETP.GE.AND P1, PT, R5, RZ, PT ;  /* 0x000000ff0500720c */ /* 0x000fce0003f26270 */
[----:B------:R-:W-:-:S05]  /*0210*/  @P0 VIADD R7, R7, 0x1 ;  /* 0x0000000107070836 */ /* 0x000fca0000000000 */
[----:B------:R-:W-:Y:S02]  /*0220*/  MOV R5, R7 ;  /* 0x0000000700057202 */ /* 0x000fe40000000f00 */
[----:B------:R-:W0:Y:S03]  /*0230*/  LDC.64 R6, c[0x0][0x388] ;  /* 0x0000e200ff067b82 */ /* 0x000e260000000a00 */
[----:B------:R-:W-:Y:S01]  /*0240*/  @!P1 IMAD.MOV R5, RZ, RZ, -R5 ;  /* 0x000000ffff059224 */ /* 0x000fe200078e0a05 */
[----:B------:R-:W-:-:S04]  /*0250*/  @!P2 LOP3.LUT R5, RZ, R3, RZ, 0x33, !PT ;  /* 0x00000003ff05a212 */ /* 0x000fc800078e33ff */
[----:B------:R-:W-:Y:S02]  /*0260*/  IADD3 R8, PT, PT, -R5, RZ, RZ ;  /* 0x000000ff05087210 */ /* 0x000fe40007ffe1ff */
[----:B------:R-:W-:-:S03]  /*0270*/  LOP3.LUT R5, RZ, R5, RZ, 0x33, !PT ;  /* 0x00000005ff057212 */ /* 0x000fc600078e33ff */
[----:B------:R-:W-:Y:S02]  /*0280*/  IMAD R0, R3, R8, R0 ;  /* 0x0000000803007224 */ /* 0x000fe400078e0200 */
[----:B------:R-:W-:-:S04]  /*0290*/  IMAD.IADD R5, R5, 0x1, R2 ;  /* 0x0000000105057824 */ /* 0x000fc800078e0202 */
[----:B------:R-:W-:-:S04]  /*02a0*/  IMAD R3, R5, R3, R0 ;  /* 0x0000000305037224 */ /* 0x000fc800078e0200 */
[----:B0-----:R-:W-:-:S05]  /*02b0*/  IMAD.WIDE R2, R3, 0x4, R6 ;  /* 0x0000000403027825 */ /* 0x001fca00078e0206 */
[----:B--2---:R-:W-:Y:S01]  /*02c0*/  STG.E desc[UR4][R2.64], R4 ;  /* 0x0000000402007986 */ /* 0x004fe2000c101904 */
[----:B------:R-:W-:Y:S05]  /*02d0*/  EXIT ;  /* 0x000000000000794d */ /* 0x000fea0003800000 */
.L_x_1:
        /* <DEDUP_REMOVED lines=10> */
.L_x_3:


//--------------------- .nv.shared.reserved.0     --------------------------
	.section	.nv.shared.reserved.0,"aw",@nobits
	.weak		__nv_reservedSMEM_offset_0_alias
	.size		__nv_reservedSMEM_offset_0_alias, 0, 64
	.other		__nv_reservedSMEM_offset_0_alias,@"STO_CUDA_RESERVED_SHARED STV_DEFAULT"
__nv_reservedSMEM_offset_0_alias:
	.zero		0
	.zero		64


//--------------------- .nv.constant0._Z21flip_horizontally_gpuPfS_ii --------------------------
	.section	.nv.constant0._Z21flip_horizontally_gpuPfS_ii,"a",@progbits
	.sectionflags	@""
	.align	4
.nv.constant0._Z21flip_horizontally_gpuPfS_ii:
	.zero		920


//--------------------- .nv.constant0._Z19flip_vertically_gpuPfS_ii --------------------------
	.section	.nv.constant0._Z19flip_vertically_gpuPfS_ii,"a",@progbits
	.sectionflags	@""
	.align	4
.nv.constant0._Z19flip_vertically_gpuPfS_ii:
	.zero		920


//--------------------- SYMBOLS --------------------------

	.type		.nv.reservedSmem.offset0,@object
	.size		.nv.reservedSmem.offset0,0x4
